//
// Generated by NVIDIA NVVM Compiler
//
// Compiler Build ID: CL-36424714
// Cuda compilation tools, release 13.0, V13.0.88
// Based on NVVM 20.0.0
//

.version 9.0
.target sm_100
.address_size 64

	// .globl	_Z3mulPKfS0_Pfi

.visible .entry _Z3mulPKfS0_Pfi(
	.param .u64 .ptr .align 1 _Z3mulPKfS0_Pfi_param_0,
	.param .u64 .ptr .align 1 _Z3mulPKfS0_Pfi_param_1,
	.param .u64 .ptr .align 1 _Z3mulPKfS0_Pfi_param_2,
	.param .u32 _Z3mulPKfS0_Pfi_param_3
)
{
	.reg .pred 	%p<11>;
	.reg .b16 	%rs<3>;
	.reg .b32 	%r<60>;
	.reg .b32 	%f<61>;
	.reg .b64 	%rd<68>;

	ld.param.u64 	%rd6, [_Z3mulPKfS0_Pfi_param_2];
	ld.param.u32 	%r20, [_Z3mulPKfS0_Pfi_param_3];
	cvta.to.global.u64 	%rd1, %rd6;
	shr.s32 	%r21, %r20, 31;
	shr.u32 	%r22, %r21, 19;
	add.s32 	%r23, %r20, %r22;
	shr.s32 	%r1, %r23, 13;
	setp.lt.s32 	%p1, %r20, 8192;
	@%p1 bra 	$L__BB0_13;
	mov.u32 	%r25, %ctaid.x;
	shl.b32 	%r26, %r25, 8;
	mov.u32 	%r27, %tid.x;
	add.s32 	%r28, %r26, %r27;
	cvt.u64.u32 	%rd2, %r28;
	add.s32 	%r29, %r1, -1;
	and.b32  	%r2, %r1, 15;
	setp.lt.u32 	%p2, %r29, 15;
	mov.b32 	%r57, 0;
	@%p2 bra 	$L__BB0_4;
	and.b32  	%r57, %r1, 262128;
	shr.u32 	%r31, %r1, 4;
	cvt.u16.u32 	%rs1, %r31;
	and.b16  	%rs2, %rs1, 16383;
	mul.wide.u16 	%r32, %rs2, 16;
	neg.s32 	%r55, %r32;
	mov.b32 	%r54, 0;
$L__BB0_3:
	.pragma "nounroll";
	cvt.u64.u32 	%rd7, %r54;
	add.s64 	%rd8, %rd7, %rd2;
	shl.b64 	%rd9, %rd8, 2;
	add.s64 	%rd10, %rd1, %rd9;
	ld.global.f32 	%f1, [%rd10];
	mul.f32 	%f2, %f1, %f1;
	st.global.f32 	[%rd10], %f2;
	ld.global.f32 	%f3, [%rd10+32768];
	mul.f32 	%f4, %f3, %f3;
	st.global.f32 	[%rd10+32768], %f4;
	ld.global.f32 	%f5, [%rd10+65536];
	mul.f32 	%f6, %f5, %f5;
	st.global.f32 	[%rd10+65536], %f6;
	ld.global.f32 	%f7, [%rd10+98304];
	mul.f32 	%f8, %f7, %f7;
	st.global.f32 	[%rd10+98304], %f8;
	ld.global.f32 	%f9, [%rd10+131072];
	mul.f32 	%f10, %f9, %f9;
	st.global.f32 	[%rd10+131072], %f10;
	ld.global.f32 	%f11, [%rd10+163840];
	mul.f32 	%f12, %f11, %f11;
	st.global.f32 	[%rd10+163840], %f12;
	ld.global.f32 	%f13, [%rd10+196608];
	mul.f32 	%f14, %f13, %f13;
	st.global.f32 	[%rd10+196608], %f14;
	ld.global.f32 	%f15, [%rd10+229376];
	mul.f32 	%f16, %f15, %f15;
	st.global.f32 	[%rd10+229376], %f16;
	ld.global.f32 	%f17, [%rd10+262144];
	mul.f32 	%f18, %f17, %f17;
	st.global.f32 	[%rd10+262144], %f18;
	ld.global.f32 	%f19, [%rd10+294912];
	mul.f32 	%f20, %f19, %f19;
	st.global.f32 	[%rd10+294912], %f20;
	ld.global.f32 	%f21, [%rd10+327680];
	mul.f32 	%f22, %f21, %f21;
	st.global.f32 	[%rd10+327680], %f22;
	ld.global.f32 	%f23, [%rd10+360448];
	mul.f32 	%f24, %f23, %f23;
	st.global.f32 	[%rd10+360448], %f24;
	ld.global.f32 	%f25, [%rd10+393216];
	mul.f32 	%f26, %f25, %f25;
	st.global.f32 	[%rd10+393216], %f26;
	ld.global.f32 	%f27, [%rd10+425984];
	mul.f32 	%f28, %f27, %f27;
	st.global.f32 	[%rd10+425984], %f28;
	ld.global.f32 	%f29, [%rd10+458752];
	mul.f32 	%f30, %f29, %f29;
	st.global.f32 	[%rd10+458752], %f30;
	ld.global.f32 	%f31, [%rd10+491520];
	mul.f32 	%f32, %f31, %f31;
	st.global.f32 	[%rd10+491520], %f32;
	add.s32 	%r55, %r55, 16;
	add.s32 	%r54, %r54, 131072;
	setp.ne.s32 	%p3, %r55, 0;
	@%p3 bra 	$L__BB0_3;
$L__BB0_4:
	setp.eq.s32 	%p4, %r2, 0;
	@%p4 bra 	$L__BB0_13;
	and.b32  	%r10, %r1, 7;
	setp.lt.u32 	%p5, %r2, 8;
	@%p5 bra 	$L__BB0_7;
	shl.b32 	%r33, %r57, 13;
	cvt.u64.u32 	%rd11, %r33;
	add.s64 	%rd12, %rd11, %rd2;
	shl.b64 	%rd13, %rd12, 2;
	add.s64 	%rd14, %rd1, %rd13;
	ld.global.f32 	%f33, [%rd14];
	mul.f32 	%f34, %f33, %f33;
	st.global.f32 	[%rd14], %f34;
	add.s32 	%r34, %r33, 8192;
	cvt.u64.u32 	%rd15, %r34;
	add.s64 	%rd16, %rd15, %rd2;
	shl.b64 	%rd17, %rd16, 2;
	add.s64 	%rd18, %rd1, %rd17;
	ld.global.f32 	%f35, [%rd18];
	mul.f32 	%f36, %f35, %f35;
	st.global.f32 	[%rd18], %f36;
	add.s32 	%r35, %r33, 16384;
	cvt.u64.u32 	%rd19, %r35;
	add.s64 	%rd20, %rd19, %rd2;
	shl.b64 	%rd21, %rd20, 2;
	add.s64 	%rd22, %rd1, %rd21;
	ld.global.f32 	%f37, [%rd22];
	mul.f32 	%f38, %f37, %f37;
	st.global.f32 	[%rd22], %f38;
	add.s32 	%r36, %r33, 24576;
	cvt.u64.u32 	%rd23, %r36;
	add.s64 	%rd24, %rd23, %rd2;
	shl.b64 	%rd25, %rd24, 2;
	add.s64 	%rd26, %rd1, %rd25;
	ld.global.f32 	%f39, [%rd26];
	mul.f32 	%f40, %f39, %f39;
	st.global.f32 	[%rd26], %f40;
	add.s32 	%r37, %r33, 32768;
	cvt.u64.u32 	%rd27, %r37;
	add.s64 	%rd28, %rd27, %rd2;
	shl.b64 	%rd29, %rd28, 2;
	add.s64 	%rd30, %rd1, %rd29;
	ld.global.f32 	%f41, [%rd30];
	mul.f32 	%f42, %f41, %f41;
	st.global.f32 	[%rd30], %f42;
	add.s32 	%r38, %r33, 40960;
	cvt.u64.u32 	%rd31, %r38;
	add.s64 	%rd32, %rd31, %rd2;
	shl.b64 	%rd33, %rd32, 2;
	add.s64 	%rd34, %rd1, %rd33;
	ld.global.f32 	%f43, [%rd34];
	mul.f32 	%f44, %f43, %f43;
	st.global.f32 	[%rd34], %f44;
	add.s32 	%r39, %r33, 49152;
	cvt.u64.u32 	%rd35, %r39;
	add.s64 	%rd36, %rd35, %rd2;
	shl.b64 	%rd37, %rd36, 2;
	add.s64 	%rd38, %rd1, %rd37;
	ld.global.f32 	%f45, [%rd38];
	mul.f32 	%f46, %f45, %f45;
	st.global.f32 	[%rd38], %f46;
	add.s32 	%r40, %r33, 57344;
	cvt.u64.u32 	%rd39, %r40;
	add.s64 	%rd40, %rd39, %rd2;
	shl.b64 	%rd41, %rd40, 2;
	add.s64 	%rd42, %rd1, %rd41;
	ld.global.f32 	%f47, [%rd42];
	mul.f32 	%f48, %f47, %f47;
	st.global.f32 	[%rd42], %f48;
	add.s32 	%r57, %r57, 8;
$L__BB0_7:
	setp.eq.s32 	%p6, %r10, 0;
	@%p6 bra 	$L__BB0_13;
	and.b32  	%r13, %r1, 3;
	setp.lt.u32 	%p7, %r10, 4;
	@%p7 bra 	$L__BB0_10;
	shl.b32 	%r41, %r57, 13;
	cvt.u64.u32 	%rd43, %r41;
	add.s64 	%rd44, %rd43, %rd2;
	shl.b64 	%rd45, %rd44, 2;
	add.s64 	%rd46, %rd1, %rd45;
	ld.global.f32 	%f49, [%rd46];
	mul.f32 	%f50, %f49, %f49;
	st.global.f32 	[%rd46], %f50;
	add.s32 	%r42, %r41, 8192;
	cvt.u64.u32 	%rd47, %r42;
	add.s64 	%rd48, %rd47, %rd2;
	shl.b64 	%rd49, %rd48, 2;
	add.s64 	%rd50, %rd1, %rd49;
	ld.global.f32 	%f51, [%rd50];
	mul.f32 	%f52, %f51, %f51;
	st.global.f32 	[%rd50], %f52;
	add.s32 	%r43, %r41, 16384;
	cvt.u64.u32 	%rd51, %r43;
	add.s64 	%rd52, %rd51, %rd2;
	shl.b64 	%rd53, %rd52, 2;
	add.s64 	%rd54, %rd1, %rd53;
	ld.global.f32 	%f53, [%rd54];
	mul.f32 	%f54, %f53, %f53;
	st.global.f32 	[%rd54], %f54;
	add.s32 	%r44, %r41, 24576;
	cvt.u64.u32 	%rd55, %r44;
	add.s64 	%rd56, %rd55, %rd2;
	shl.b64 	%rd57, %rd56, 2;
	add.s64 	%rd58, %rd1, %rd57;
	ld.global.f32 	%f55, [%rd58];
	mul.f32 	%f56, %f55, %f55;
	st.global.f32 	[%rd58], %f56;
	add.s32 	%r57, %r57, 4;
$L__BB0_10:
	setp.eq.s32 	%p8, %r13, 0;
	@%p8 bra 	$L__BB0_13;
	mul.wide.u32 	%rd59, %r57, 32768;
	shl.b64 	%rd60, %rd2, 2;
	add.s64 	%rd61, %rd59, %rd60;
	add.s64 	%rd67, %rd1, %rd61;
	neg.s32 	%r59, %r13;
$L__BB0_12:
	.pragma "nounroll";
	ld.global.f32 	%f57, [%rd67];
	mul.f32 	%f58, %f57, %f57;
	st.global.f32 	[%rd67], %f58;
	add.s64 	%rd67, %rd67, 32768;
	add.s32 	%r59, %r59, 1;
	setp.ne.s32 	%p9, %r59, 0;
	@%p9 bra 	$L__BB0_12;
$L__BB0_13:
	mov.u32 	%r45, %ctaid.x;
	shl.b32 	%r46, %r45, 8;
	mov.u32 	%r47, %tid.x;
	add.s32 	%r19, %r46, %r47;
	and.b32  	%r51, %r23, -8192;
	sub.s32 	%r52, %r20, %r51;
	setp.ge.u32 	%p10, %r19, %r52;
	@%p10 bra 	$L__BB0_15;
	shl.b32 	%r53, %r1, 13;
	cvt.s64.s32 	%rd62, %r53;
	cvt.u64.u32 	%rd63, %r19;
	add.s64 	%rd64, %rd62, %rd63;
	shl.b64 	%rd65, %rd64, 2;
	add.s64 	%rd66, %rd1, %rd65;
	ld.global.f32 	%f59, [%rd66];
	mul.f32 	%f60, %f59, %f59;
	st.global.f32 	[%rd66], %f60;
$L__BB0_15:
	ret;

}


// ===== COMPILED SASS (sm_100) =====

	.target	sm_100

	.elftype	@"ET_EXEC"


//--------------------- .note.nv.tkinfo           --------------------------
	.section	.note.nv.tkinfo,"",@"SHT_NOTE"
	.sectionflags	@"SHF_NOTE_NV_TKINFO"
	.tkinfo
        /*0018*/ 	.word	0x00000002
        /*0030*/ 	.string	""
        /*0030*/ 	.string	"ptxas"
        /*0030*/ 	.string	"Cuda compilation tools, release 13.0, V13.0.88"
        /*0030*/ 	.string	"Build cuda_13.0.r13.0/compiler.36424714_0"
        /*0030*/ 	.string	"-arch sm_100 -m 64 "



//--------------------- .note.nv.cuinfo           --------------------------
	.section	.note.nv.cuinfo,"",@"SHT_NOTE"
	.sectionflags	@"SHF_NOTE_NV_CUINFO"
        /*0018*/ 	.short	0x0002
        /*001a*/ 	.short	0x0064
        /*001c*/ 	.short	0x0082
	.zero		2


//--------------------- .nv.info                  --------------------------
	.section	.nv.info,"",@"SHT_CUDA_INFO"
	.align	4


	//----- nvinfo : EIATTR_REGCOUNT
	.align		4
        /*0000*/ 	.byte	0x04, 0x2f
        /*0002*/ 	.short	(.L_1 - .L_0)
	.align		4
.L_0:
        /*0004*/ 	.word	index@(_Z3mulPKfS0_Pfi)
        /*0008*/ 	.word	0x00000020


	//----- nvinfo : EIATTR_FRAME_SIZE
	.align		4
.L_1:
        /*000c*/ 	.byte	0x04, 0x11
        /*000e*/ 	.short	(.L_3 - .L_2)
	.align		4
.L_2:
        /*0010*/ 	.word	index@(_Z3mulPKfS0_Pfi)
        /*0014*/ 	.word	0x00000000


	//----- nvinfo : EIATTR_MIN_STACK_SIZE
	.align		4
.L_3:
        /*0018*/ 	.byte	0x04, 0x12
        /*001a*/ 	.short	(.L_5 - .L_4)
	.align		4
.L_4:
        /*001c*/ 	.word	index@(_Z3mulPKfS0_Pfi)
        /*0020*/ 	.word	0x00000000
.L_5:


//--------------------- .nv.compat                --------------------------
	.section	.nv.compat,"",@"SHT_CUDA_COMPAT_INFO"
	.align	4
        /*0000*/ 	.byte	0x02, 0x09, 0x00, 0x00, 0x02, 0x02, 0x01, 0x00, 0x02, 0x05, 0x05, 0x00, 0x03, 0x07, 0x01, 0x01
        /*0010*/ 	.byte	0x02, 0x03, 0x00, 0x00, 0x02, 0x06, 0x01, 0x00, 0x04, 0x0b, 0x08, 0x00, 0x09, 0x00, 0x00, 0x00
        /*0020*/ 	.byte	0x00, 0x00, 0x00, 0x00


//--------------------- .nv.info._Z3mulPKfS0_Pfi  --------------------------
	.section	.nv.info._Z3mulPKfS0_Pfi,"",@"SHT_CUDA_INFO"
	.sectionflags	@""
	.align	4


	//----- nvinfo : EIATTR_CUDA_API_VERSION
	.align		4
        /*0000*/ 	.byte	0x04, 0x37
        /*0002*/ 	.short	(.L_7 - .L_6)
.L_6:
        /*0004*/ 	.word	0x00000082


	//----- nvinfo : EIATTR_KPARAM_INFO
	.align		4
.L_7:
        /*0008*/ 	.byte	0x04, 0x17
        /*000a*/ 	.short	(.L_9 - .L_8)
.L_8:
        /*000c*/ 	.word	0x00000000
        /*0010*/ 	.short	0x0003
        /*0012*/ 	.short	0x0018
        /*0014*/ 	.byte	0x00, 0xf0, 0x11, 0x00


	//----- nvinfo : EIATTR_KPARAM_INFO
	.align		4
.L_9:
        /*0018*/ 	.byte	0x04, 0x17
        /*001a*/ 	.short	(.L_11 - .L_10)
.L_10:
        /*001c*/ 	.word	0x00000000
        /*0020*/ 	.short	0x0002
        /*0022*/ 	.short	0x0010
        /*0024*/ 	.byte	0x00, 0xf5, 0x21, 0x00


	//----- nvinfo : EIATTR_KPARAM_INFO
	.align		4
.L_11:
        /*0028*/ 	.byte	0x04, 0x17
        /*002a*/ 	.short	(.L_13 - .L_12)
.L_12:
        /*002c*/ 	.word	0x00000000
        /*0030*/ 	.short	0x0001
        /*0032*/ 	.short	0x0008
        /*0034*/ 	.byte	0x00, 0xf5, 0x21, 0x00


	//----- nvinfo : EIATTR_KPARAM_INFO
	.align		4
.L_13:
        /*0038*/ 	.byte	0x04, 0x17
        /*003a*/ 	.short	(.L_15 - .L_14)
.L_14:
        /*003c*/ 	.word	0x00000000
        /*0040*/ 	.short	0x0000
        /*0042*/ 	.short	0x0000
        /*0044*/ 	.byte	0x00, 0xf5, 0x21, 0x00


	//----- nvinfo : EIATTR_SPARSE_MMA_MASK
	.align		4
.L_15:
        /*0048*/ 	.byte	0x03, 0x50
        /*004a*/ 	.short	0x0000


	//----- nvinfo : EIATTR_MAXREG_COUNT
	.align		4
        /*004c*/ 	.byte	0x03, 0x1b
        /*004e*/ 	.short	0x00ff


	//----- nvinfo : EIATTR_MERCURY_ISA_VERSION
	.align		4
        /*0050*/ 	.byte	0x03, 0x5f
        /*0052*/ 	.short	0x0101


	//----- nvinfo : EIATTR_VRC_CTA_INIT_COUNT
	.align		4
        /*0054*/ 	.byte	0x02, 0x4a
	.zero		1
	.zero		1


	//----- nvinfo : EIATTR_EXIT_INSTR_OFFSETS
	.align		4
        /*0058*/ 	.byte	0x04, 0x1c
        /*005a*/ 	.short	(.L_17 - .L_16)


	//   ....[0]....
.L_16:
        /*005c*/ 	.word	0x00000d60


	//   ....[1]....
        /*0060*/ 	.word	0x00000e00


	//----- nvinfo : EIATTR_CBANK_PARAM_SIZE
	.align		4
.L_17:
        /*0064*/ 	.byte	0x03, 0x19
        /*0066*/ 	.short	0x001c


	//----- nvinfo : EIATTR_PARAM_CBANK
	.align		4
        /*0068*/ 	.byte	0x04, 0x0a
        /*006a*/ 	.short	(.L_19 - .L_18)
	.align		4
.L_18:
        /*006c*/ 	.word	index@(.nv.constant0._Z3mulPKfS0_Pfi)
        /*0070*/ 	.short	0x0380
        /*0072*/ 	.short	0x001c


	//----- nvinfo : EIATTR_SW_WAR
	.align		4
.L_19:
        /*0074*/ 	.byte	0x04, 0x36
        /*0076*/ 	.short	(.L_21 - .L_20)
.L_20:
        /*0078*/ 	.word	0x00000008
.L_21:


//--------------------- .nv.callgraph             --------------------------
	.section	.nv.callgraph,"",@"SHT_CUDA_CALLGRAPH"
	.align	4
	.sectionentsize	8
	.align		4
        /*0000*/ 	.word	0x00000000
	.align		4
        /*0004*/ 	.word	0xffffffff
	.align		4
        /*0008*/ 	.word	0x00000000
	.align		4
        /*000c*/ 	.word	0xfffffffe
	.align		4
        /*0010*/ 	.word	0x00000000
	.align		4
        /*0014*/ 	.word	0xfffffffd
	.align		4
        /*0018*/ 	.word	0x00000000
	.align		4
        /*001c*/ 	.word	0xfffffffc


//--------------------- .text._Z3mulPKfS0_Pfi     --------------------------
	.section	.text._Z3mulPKfS0_Pfi,"ax",@progbits
	.align	128
        .global         _Z3mulPKfS0_Pfi
        .type           _Z3mulPKfS0_Pfi,@function
        .size           _Z3mulPKfS0_Pfi,(.L_x_7 - _Z3mulPKfS0_Pfi)
        .other          _Z3mulPKfS0_Pfi,@"STO_CUDA_ENTRY STV_DEFAULT"
_Z3mulPKfS0_Pfi:
.text._Z3mulPKfS0_Pfi:
[----:B------:R-:W-:Y:S08]  /*0000*/  LDC R1, c[0x0][0x37c] ;  /* 0x0000df00ff017b82 */ /* 0x000ff00000000800 */
[----:B------:R-:W0:Y:S01]  /*0010*/  LDC R0, c[0x0][0x398] ;  /* 0x0000e600ff007b82 */ /* 0x000e220000000800 */
[----:B------:R-:W1:Y:S01]  /*0020*/  LDCU.64 UR6, c[0x0][0x358] ;  /* 0x00006b00ff0677ac */ /* 0x000e620008000a00 */
[----:B0-----:R-:W-:-:S02]  /*0030*/  ISETP.GE.AND P0, PT, R0, 0x2000, PT ;  /* 0x000020000000780c */ /* 0x001fc40003f06270 */
[----:B------:R-:W-:-:S04]  /*0040*/  SHF.R.S32.HI R3, RZ, 0x1f, R0 ;  /* 0x0000001fff037819 */ /* 0x000fc80000011400 */
[----:B------:R-:W-:-:S04]  /*0050*/  LEA.HI R4, R3, R0, RZ, 0xd ;  /* 0x0000000003047211 */ /* 0x000fc800078f68ff */
[----:B------:R-:W-:-:S03]  /*0060*/  SHF.R.S32.HI R5, RZ, 0xd, R4 ;  /* 0x0000000dff057819 */ /* 0x000fc60000011404 */
[----:B-1----:R-:W-:Y:S05]  /*0070*/  @!P0 BRA `(.L_x_0) ;  /* 0x0000000c00208947 */ /* 0x002fea0003800000 */
[----:B------:R-:W0:Y:S01]  /*0080*/  S2R R6, SR_CTAID.X ;  /* 0x0000000000067919 */ /* 0x000e220000002500 */
[C---:B------:R-:W-:Y:S01]  /*0090*/  VIADD R2, R5.reuse, 0xffffffff ;  /* 0xffffffff05027836 */ /* 0x040fe20000000000 */
[----:B------:R-:W-:Y:S01]  /*00a0*/  LOP3.LUT R27, R5, 0xf, RZ, 0xc0, !PT ;  /* 0x0000000f051b7812 */ /* 0x000fe200078ec0ff */
[----:B------:R-:W-:Y:S01]  /*00b0*/  IMAD.MOV.U32 R7, RZ, RZ, RZ ;  /* 0x000000ffff077224 */ /* 0x000fe200078e00ff */
[----:B------:R-:W0:Y:S02]  /*00c0*/  S2R R3, SR_TID.X ;  /* 0x0000000000037919 */ /* 0x000e240000002100 */
[----:B------:R-:W-:Y:S02]  /*00d0*/  ISETP.GE.U32.AND P1, PT, R2, 0xf, PT ;  /* 0x0000000f0200780c */ /* 0x000fe40003f26070 */
[----:B------:R-:W-:Y:S01]  /*00e0*/  ISETP.NE.AND P0, PT, R27, RZ, PT ;  /* 0x000000ff1b00720c */ /* 0x000fe20003f05270 */
[----:B0-----:R-:W-:-:S10]  /*00f0*/  IMAD R6, R6, 0x100, R3 ;  /* 0x0000010006067824 */ /* 0x001fd400078e0203 */
[----:B------:R-:W-:Y:S05]  /*0100*/  @!P1 BRA `(.L_x_1) ;  /* 0x0000000000fc9947 */ /* 0x000fea0003800000 */
[----:B------:R-:W-:Y:S01]  /*0110*/  SHF.R.U32.HI R2, RZ, 0x4, R5 ;  /* 0x00000004ff027819 */ /* 0x000fe20000011605 */
[----:B------:R-:W0:Y:S01]  /*0120*/  LDCU.64 UR8, c[0x0][0x390] ;  /* 0x00007200ff0877ac */ /* 0x000e220008000a00 */
[----:B------:R-:W-:-:S03]  /*0130*/  LOP3.LUT R7, R5, 0x3fff0, RZ, 0xc0, !PT ;  /* 0x0003fff005077812 */ /* 0x000fc600078ec0ff */
[----:B------:R-:W-:Y:S01]  /*0140*/  IMAD.SHL.U32 R2, R2, 0x10, RZ ;  /* 0x0000001002027824 */ /* 0x000fe200078e00ff */
[----:B------:R-:W-:-:S04]  /*0150*/  UMOV UR4, URZ ;  /* 0x000000ff00047c82 */ /* 0x000fc80008000000 */
[----:B------:R-:W-:-:S05]  /*0160*/  LOP3.LUT R8, R2, 0x3fff0, RZ, 0xe2, !PT ;  /* 0x0003fff002087812 */ /* 0x000fca00078ee2ff */
[----:B------:R-:W-:-:S07]  /*0170*/  IMAD.MOV R8, RZ, RZ, -R8 ;  /* 0x000000ffff087224 */ /* 0x000fce00078e0a08 */
.L_x_2:
[----:B-1----:R-:W-:-:S05]  /*0180*/  IADD3 R3, P1, PT, R6, UR4, RZ ;  /* 0x0000000406037c10 */ /* 0x002fca000ff3e0ff */
[----:B------:R-:W-:Y:S01]  /*0190*/  IMAD.X R10, RZ, RZ, RZ, P1 ;  /* 0x000000ffff0a7224 */ /* 0x000fe200008e06ff */
[----:B0-----:R-:W-:-:S04]  /*01a0*/  LEA R2, P1, R3, UR8, 0x2 ;  /* 0x0000000803027c11 */ /* 0x001fc8000f8210ff */
[----:B------:R-:W-:-:S05]  /*01b0*/  LEA.HI.X R3, R3, UR9, R10, 0x2, P1 ;  /* 0x0000000903037c11 */ /* 0x000fca00088f140a */
[----:B------:R-:W2:Y:S04]  /*01c0*/  LDG.E R20, desc[UR6][R2.64] ;  /* 0x0000000602147981 */ /* 0x000ea8000c1e1900 */
[----:B------:R-:W3:Y:S04]  /*01d0*/  LDG.E R22, desc[UR6][R2.64+0x8000] ;  /* 0x0080000602167981 */ /* 0x000ee8000c1e1900 */
[----:B------:R-:W4:Y:S04]  /*01e0*/  LDG.E R19, desc[UR6][R2.64+0x28000] ;  /* 0x0280000602137981 */ /* 0x000f28000c1e1900 */
[----:B------:R-:W5:Y:S04]  /*01f0*/  LDG.E R24, desc[UR6][R2.64+0x10000] ;  /* 0x0100000602187981 */ /* 0x000f68000c1e1900 */
        /* <DEDUP_REMOVED lines=11> */
[----:B------:R-:W5:Y:S01]  /*02b0*/  LDG.E R10, desc[UR6][R2.64+0x78000] ;  /* 0x07800006020a7981 */ /* 0x000f62000c1e1900 */
[----:B------:R-:W-:-:S05]  /*02c0*/  VIADD R8, R8, 0x10 ;  /* 0x0000001008087836 */ /* 0x000fca0000000000 */
[----:B------:R-:W-:Y:S01]  /*02d0*/  ISETP.NE.AND P1, PT, R8, RZ, PT ;  /* 0x000000ff0800720c */ /* 0x000fe20003f25270 */
[----:B------:R-:W-:Y:S01]  /*02e0*/  UIADD3 UR4, UPT, UPT, UR4, 0x20000, URZ ;  /* 0x0002000004047890 */ /* 0x000fe2000fffe0ff */
[----:B--2---:R-:W-:Y:S01]  /*02f0*/  FMUL R21, R20, R20 ;  /* 0x0000001414157220 */ /* 0x004fe20000400000 */
[----:B---3--:R-:W-:Y:S01]  /*0300*/  FMUL R23, R22, R22 ;  /* 0x0000001616177220 */ /* 0x008fe20000400000 */
[----:B----4-:R-:W-:-:S03]  /*0310*/  FMUL R19, R19, R19 ;  /* 0x0000001313137220 */ /* 0x010fc60000400000 */
[----:B------:R0:W-:Y:S01]  /*0320*/  STG.E desc[UR6][R2.64], R21 ;  /* 0x0000001502007986 */ /* 0x0001e2000c101906 */
[----:B-----5:R-:W-:-:S03]  /*0330*/  FMUL R25, R24, R24 ;  /* 0x0000001818197220 */ /* 0x020fc60000400000 */
[----:B------:R-:W-:Y:S01]  /*0340*/  STG.E desc[UR6][R2.64+0x8000], R23 ;  /* 0x0080001702007986 */ /* 0x000fe2000c101906 */
[----:B------:R-:W-:-:S03]  /*0350*/  FMUL R29, R26, R26 ;  /* 0x0000001a1a1d7220 */ /* 0x000fc60000400000 */
[----:B------:R1:W-:Y:S01]  /*0360*/  STG.E desc[UR6][R2.64+0x28000], R19 ;  /* 0x0280001302007986 */ /* 0x0003e2000c101906 */
[----:B------:R-:W-:Y:S01]  /*0370*/  FMUL R28, R28, R28 ;  /* 0x0000001c1c1c7220 */ /* 0x000fe20000400000 */
[----:B0-----:R-:W-:Y:S01]  /*0380*/  FMUL R21, R18, R18 ;  /* 0x0000001212157220 */ /* 0x001fe20000400000 */
[----:B------:R-:W-:Y:S01]  /*0390*/  FMUL R14, R14, R14 ;  /* 0x0000000e0e0e7220 */ /* 0x000fe20000400000 */
[----:B------:R-:W-:Y:S01]  /*03a0*/  FMUL R17, R17, R17 ;  /* 0x0000001111117220 */ /* 0x000fe20000400000 */
[----:B------:R-:W-:Y:S01]  /*03b0*/  FMUL R16, R16, R16 ;  /* 0x0000001010107220 */ /* 0x000fe20000400000 */
[----:B------:R-:W-:Y:S01]  /*03c0*/  FMUL R15, R15, R15 ;  /* 0x0000000f0f0f7220 */ /* 0x000fe20000400000 */
[----:B------:R-:W-:Y:S01]  /*03d0*/  FMUL R13, R13, R13 ;  /* 0x0000000d0d0d7220 */ /* 0x000fe20000400000 */
[----:B------:R-:W-:Y:S01]  /*03e0*/  FMUL R9, R9, R9 ;  /* 0x0000000909097220 */ /* 0x000fe20000400000 */
[----:B-1----:R-:W-:Y:S01]  /*03f0*/  FMUL R19, R12, R12 ;  /* 0x0000000c0c137220 */ /* 0x002fe20000400000 */
[----:B------:R-:W-:Y:S01]  /*0400*/  FMUL R11, R11, R11 ;  /* 0x0000000b0b0b7220 */ /* 0x000fe20000400000 */
[----:B------:R-:W-:Y:S01]  /*0410*/  FMUL R23, R10, R10 ;  /* 0x0000000a0a177220 */ /* 0x000fe20000400000 */
[----:B------:R1:W-:Y:S04]  /*0420*/  STG.E desc[UR6][R2.64+0x10000], R25 ;  /* 0x0100001902007986 */ /* 0x0003e8000c101906 */
        /* <DEDUP_REMOVED lines=11> */
[----:B------:R1:W-:Y:S01]  /*04e0*/  STG.E desc[UR6][R2.64+0x78000], R23 ;  /* 0x0780001702007986 */ /* 0x0003e2000c101906 */
[----:B------:R-:W-:Y:S05]  /*04f0*/  @P1 BRA `(.L_x_2) ;  /* 0xfffffffc00201947 */ /* 0x000fea000383ffff */
.L_x_1:
[----:B------:R-:W-:Y:S05]  /*0500*/  @!P0 BRA `(.L_x_0) ;  /* 0x0000000400fc8947 */ /* 0x000fea0003800000 */
[----:B------:R-:W-:Y:S02]  /*0510*/  ISETP.GE.U32.AND P1, PT, R27, 0x8, PT ;  /* 0x000000081b00780c */ /* 0x000fe40003f26070 */
[----:B-1----:R-:W-:-:S04]  /*0520*/  LOP3.LUT R14, R5, 0x7, RZ, 0xc0, !PT ;  /* 0x00000007050e7812 */ /* 0x002fc800078ec0ff */
[----:B------:R-:W-:-:S07]  /*0530*/  ISETP.NE.AND P0, PT, R14, RZ, PT ;  /* 0x000000ff0e00720c */ /* 0x000fce0003f05270 */
[----:B------:R-:W-:Y:S06]  /*0540*/  @!P1 BRA `(.L_x_3) ;  /* 0x0000000400089947 */ /* 0x000fec0003800000 */
[----:B------:R-:W0:Y:S01]  /*0550*/  LDCU.64 UR4, c[0x0][0x390] ;  /* 0x00007200ff0477ac */ /* 0x000e220008000a00 */
[----:B------:R-:W-:-:S05]  /*0560*/  IMAD.SHL.U32 R9, R7, 0x2000, RZ ;  /* 0x0000200007097824 */ /* 0x000fca00078e00ff */
[----:B------:R-:W-:-:S05]  /*0570*/  IADD3 R2, P1, PT, R6, R9, RZ ;  /* 0x0000000906027210 */ /* 0x000fca0007f3e0ff */
[----:B------:R-:W-:Y:S01]  /*0580*/  IMAD.X R3, RZ, RZ, RZ, P1 ;  /* 0x000000ffff037224 */ /* 0x000fe200008e06ff */
[----:B0-----:R-:W-:-:S04]  /*0590*/  LEA R12, P1, R2, UR4, 0x2 ;  /* 0x00000004020c7c11 */ /* 0x001fc8000f8210ff */
[----:B------:R-:W-:-:S05]  /*05a0*/  LEA.HI.X R13, R2, UR5, R3, 0x2, P1 ;  /* 0x00000005020d7c11 */ /* 0x000fca00088f1403 */
[----:B------:R-:W2:Y:S01]  /*05b0*/  LDG.E R8, desc[UR6][R12.64] ;  /* 0x000000060c087981 */ /* 0x000ea2000c1e1900 */
[----:B------:R-:W-:-:S05]  /*05c0*/  VIADD R3, R9, 0x2000 ;  /* 0x0000200009037836 */ /* 0x000fca0000000000 */
[----:B------:R-:W-:-:S04]  /*05d0*/  IADD3 R3, P1, PT, R6, R3, RZ ;  /* 0x0000000306037210 */ /* 0x000fc80007f3e0ff */
[----:B------:R-:W-:Y:S02]  /*05e0*/  IADD3.X R10, PT, PT, RZ, RZ, RZ, P1, !PT ;  /* 0x000000ffff0a7210 */ /* 0x000fe40000ffe4ff */
[----:B------:R-:W-:-:S04]  /*05f0*/  LEA R2, P1, R3, UR4, 0x2 ;  /* 0x0000000403027c11 */ /* 0x000fc8000f8210ff */
[----:B------:R-:W-:Y:S01]  /*0600*/  LEA.HI.X R3, R3, UR5, R10, 0x2, P1 ;  /* 0x0000000503037c11 */ /* 0x000fe200088f140a */
[----:B--2---:R-:W-:-:S05]  /*0610*/  FMUL R15, R8, R8 ;  /* 0x00000008080f7220 */ /* 0x004fca0000400000 */
[----:B------:R0:W-:Y:S04]  /*0620*/  STG.E desc[UR6][R12.64], R15 ;  /* 0x0000000f0c007986 */ /* 0x0001e8000c101906 */
[----:B------:R-:W2:Y:S01]  /*0630*/  LDG.E R8, desc[UR6][R2.64] ;  /* 0x0000000602087981 */ /* 0x000ea2000c1e1900 */
[----:B------:R-:W-:-:S05]  /*0640*/  VIADD R11, R9, 0x4000 ;  /* 0x00004000090b7836 */ /* 0x000fca0000000000 */
[----:B------:R-:W-:-:S05]  /*0650*/  IADD3 R11, P1, PT, R6, R11, RZ ;  /* 0x0000000b060b7210 */ /* 0x000fca0007f3e0ff */
[----:B------:R-:W-:Y:S01]  /*0660*/  IMAD.X R16, RZ, RZ, RZ, P1 ;  /* 0x000000ffff107224 */ /* 0x000fe200008e06ff */
        /* <DEDUP_REMOVED lines=8> */
[----:B0-----:R-:W-:-:S04]  /*06f0*/  LEA R12, P1, R19, UR4, 0x2 ;  /* 0x00000004130c7c11 */ /* 0x001fc8000f8210ff */
[----:B------:R-:W-:Y:S01]  /*0700*/  LEA.HI.X R13, R19, UR5, R16, 0x2, P1 ;  /* 0x00000005130d7c11 */ /* 0x000fe200088f1410 */
[----:B--2---:R-:W-:-:S05]  /*0710*/  FMUL R15, R8, R8 ;  /* 0x00000008080f7220 */ /* 0x004fca0000400000 */
[----:B------:R0:W-:Y:S04]  /*0720*/  STG.E desc[UR6][R10.64], R15 ;  /* 0x0000000f0a007986 */ /* 0x0001e8000c101906 */
[----:B------:R-:W2:Y:S01]  /*0730*/  LDG.E R8, desc[UR6][R12.64] ;  /* 0x000000060c087981 */ /* 0x000ea2000c1e1900 */
[----:B------:R-:W-:-:S05]  /*0740*/  VIADD R19, R9, 0x8000 ;  /* 0x0000800009137836 */ /* 0x000fca0000000000 */
[----:B------:R-:W-:-:S05]  /*0750*/  IADD3 R19, P1, PT, R6, R19, RZ ;  /* 0x0000001306137210 */ /* 0x000fca0007f3e0ff */
[----:B------:R-:W-:Y:S01]  /*0760*/  IMAD.X R16, RZ, RZ, RZ, P1 ;  /* 0x000000ffff107224 */ /* 0x000fe200008e06ff */
[----:B-1----:R-:W-:-:S04]  /*0770*/  LEA R2, P1, R19, UR4, 0x2 ;  /* 0x0000000413027c11 */ /* 0x002fc8000f8210ff */
        /* <DEDUP_REMOVED lines=12> */
[----:B------:R-:W-:-:S04]  /*0840*/  IADD3 R19, PT, PT, R9, 0xc000, RZ ;  /* 0x0000c00009137810 */ /* 0x000fc80007ffe0ff */
        /* <DEDUP_REMOVED lines=15> */
[----:B------:R-:W-:Y:S02]  /*0940*/  VIADD R7, R7, 0x8 ;  /* 0x0000000807077836 */ /* 0x000fe40000000000 */
[----:B--2---:R-:W-:-:S05]  /*0950*/  FMUL R15, R8, R8 ;  /* 0x00000008080f7220 */ /* 0x004fca0000400000 */
[----:B------:R1:W-:Y:S02]  /*0960*/  STG.E desc[UR6][R2.64], R15 ;  /* 0x0000000f02007986 */ /* 0x0003e4000c101906 */
.L_x_3:
        /* <DEDUP_REMOVED lines=39> */
.L_x_4:
[----:B------:R-:W-:Y:S05]  /*0be0*/  @!P0 BRA `(.L_x_0) ;  /* 0x0000000000448947 */ /* 0x000fea0003800000 */
[----:B------:R-:W0:Y:S01]  /*0bf0*/  LDCU.64 UR4, c[0x0][0x390] ;  /* 0x00007200ff0477ac */ /* 0x000e220008000a00 */
[----:B-1----:R-:W-:Y:S01]  /*0c00*/  SHF.R.U32.HI R9, RZ, 0x1e, R6 ;  /* 0x0000001eff097819 */ /* 0x002fe20000011606 */
[----:B------:R-:W-:Y:S02]  /*0c10*/  IMAD.SHL.U32 R8, R6, 0x4, RZ ;  /* 0x0000000406087824 */ /* 0x000fe400078e00ff */
[----:B------:R-:W-:Y:S02]  /*0c20*/  IMAD.MOV R6, RZ, RZ, -R2 ;  /* 0x000000ffff067224 */ /* 0x000fe400078e0a02 */
[----:B------:R-:W-:-:S03]  /*0c30*/  IMAD.WIDE.U32 R8, R7, 0x8000, R8 ;  /* 0x0000800007087825 */ /* 0x000fc600078e0008 */
[----:B0-----:R-:W-:-:S04]  /*0c40*/  IADD3 R8, P0, PT, R8, UR4, RZ ;  /* 0x0000000408087c10 */ /* 0x001fc8000ff1e0ff */
[----:B------:R-:W-:-:S09]  /*0c50*/  IADD3.X R9, PT, PT, R9, UR5, RZ, P0, !PT ;  /* 0x0000000509097c10 */ /* 0x000fd200087fe4ff */
.L_x_5:
[----:B0-----:R-:W-:Y:S01]  /*0c60*/  MOV R2, R8 ;  /* 0x0000000800027202 */ /* 0x001fe20000000f00 */
[----:B------:R-:W-:-:S05]  /*0c70*/  IMAD.MOV.U32 R3, RZ, RZ, R9 ;  /* 0x000000ffff037224 */ /* 0x000fca00078e0009 */
[----:B------:R-:W2:Y:S01]  /*0c80*/  LDG.E R7, desc[UR6][R2.64] ;  /* 0x0000000602077981 */ /* 0x000ea2000c1e1900 */
[----:B------:R-:W-:Y:S01]  /*0c90*/  VIADD R6, R6, 0x1 ;  /* 0x0000000106067836 */ /* 0x000fe20000000000 */
[----:B------:R-:W-:-:S04]  /*0ca0*/  IADD3 R8, P1, PT, R2, 0x8000, RZ ;  /* 0x0000800002087810 */ /* 0x000fc80007f3e0ff */
[----:B------:R-:W-:Y:S01]  /*0cb0*/  ISETP.NE.AND P0, PT, R6, RZ, PT ;  /* 0x000000ff0600720c */ /* 0x000fe20003f05270 */
[----:B------:R-:W-:Y:S02]  /*0cc0*/  IMAD.X R9, RZ, RZ, R3, P1 ;  /* 0x000000ffff097224 */ /* 0x000fe400008e0603 */
[----:B--2---:R-:W-:-:S05]  /*0cd0*/  FMUL R7, R7, R7 ;  /* 0x0000000707077220 */ /* 0x004fca0000400000 */
[----:B------:R0:W-:Y:S05]  /*0ce0*/  STG.E desc[UR6][R2.64], R7 ;  /* 0x0000000702007986 */ /* 0x0001ea000c101906 */
[----:B------:R-:W-:Y:S05]  /*0cf0*/  @P0 BRA `(.L_x_5) ;  /* 0xfffffffc00d80947 */ /* 0x000fea000383ffff */
.L_x_0:
[----:B01----:R-:W0:Y:S01]  /*0d00*/  S2R R2, SR_CTAID.X ;  /* 0x0000000000027919 */ /* 0x003e220000002500 */
[----:B------:R-:W-:Y:S01]  /*0d10*/  LOP3.LUT R3, R4, 0xffffe000, RZ, 0xc0, !PT ;  /* 0xffffe00004037812 */ /* 0x000fe200078ec0ff */
[----:B------:R-:W0:Y:S04]  /*0d20*/  S2R R7, SR_TID.X ;  /* 0x0000000000077919 */ /* 0x000e280000002100 */
[----:B------:R-:W-:Y:S02]  /*0d30*/  IMAD.IADD R3, R0, 0x1, -R3 ;  /* 0x0000000100037824 */ /* 0x000fe400078e0a03 */
[----:B0-----:R-:W-:-:S05]  /*0d40*/  IMAD R2, R2, 0x100, R7 ;  /* 0x0000010002027824 */ /* 0x001fca00078e0207 */
[----:B------:R-:W-:-:S13]  /*0d50*/  ISETP.GE.U32.AND P0, PT, R2, R3, PT ;  /* 0x000000030200720c */ /* 0x000fda0003f06070 */
[----:B------:R-:W-:Y:S05]  /*0d60*/  @P0 EXIT ;  /* 0x000000000000094d */ /* 0x000fea0003800000 */
[----:B------:R-:W0:Y:S01]  /*0d70*/  LDCU.64 UR4, c[0x0][0x390] ;  /* 0x00007200ff0477ac */ /* 0x000e220008000a00 */
[----:B------:R-:W-:-:S05]  /*0d80*/  IMAD.SHL.U32 R5, R5, 0x2000, RZ ;  /* 0x0000200005057824 */ /* 0x000fca00078e00ff */
[----:B------:R-:W-:-:S04]  /*0d90*/  IADD3 R0, P0, PT, R2, R5, RZ ;  /* 0x0000000502007210 */ /* 0x000fc80007f1e0ff */
[----:B------:R-:W-:Y:S02]  /*0da0*/  LEA.HI.X.SX32 R5, R5, RZ, 0x1, P0 ;  /* 0x000000ff05057211 */ /* 0x000fe400000f0eff */
[----:B0-----:R-:W-:-:S04]  /*0db0*/  LEA R2, P0, R0, UR4, 0x2 ;  /* 0x0000000400027c11 */ /* 0x001fc8000f8010ff */
[----:B------:R-:W-:-:S05]  /*0dc0*/  LEA.HI.X R3, R0, UR5, R5, 0x2, P0 ;  /* 0x0000000500037c11 */ /* 0x000fca00080f1405 */
[----:B------:R-:W2:Y:S02]  /*0dd0*/  LDG.E R0, desc[UR6][R2.64] ;  /* 0x0000000602007981 */ /* 0x000ea4000c1e1900 */
[----:B--2---:R-:W-:-:S05]  /*0de0*/  FMUL R5, R0, R0 ;  /* 0x0000000000057220 */ /* 0x004fca0000400000 */
[----:B------:R-:W-:Y:S01]  /*0df0*/  STG.E desc[UR6][R2.64], R5 ;  /* 0x0000000502007986 */ /* 0x000fe2000c101906 */
[----:B------:R-:W-:Y:S05]  /*0e00*/  EXIT ;  /* 0x000000000000794d */ /* 0x000fea0003800000 */
.L_x_6:
[----:B------:R-:W-:-:S00]  /*0e10*/  BRA `(.L_x_6) ;  /* 0xfffffffc00fc7947 */ /* 0x000fc0000383ffff */
[----:B------:R-:W-:-:S00]  /*0e20*/  NOP ;  /* 0x0000000000007918 */ /* 0x000fc00000000000 */
        /* <DEDUP_REMOVED lines=13> */
.L_x_7:


//--------------------- .nv.shared.reserved.0     --------------------------
	.section	.nv.shared.reserved.0,"aw",@nobits
	.weak		__nv_reservedSMEM_offset_0_alias
	.size		__nv_reservedSMEM_offset_0_alias, 0, 64
	.other		__nv_reservedSMEM_offset_0_alias,@"STO_CUDA_RESERVED_SHARED STV_DEFAULT"
__nv_reservedSMEM_offset_0_alias:
	.zero		0
	.zero		64


//--------------------- .nv.constant0._Z3mulPKfS0_Pfi --------------------------
	.section	.nv.constant0._Z3mulPKfS0_Pfi,"a",@progbits
	.sectionflags	@""
	.align	4
.nv.constant0._Z3mulPKfS0_Pfi:
	.zero		924


//--------------------- SYMBOLS --------------------------

	.type		.nv.reservedSmem.offset0,@object
	.size		.nv.reservedSmem.offset0,0x4
